//
// Generated by NVIDIA NVVM Compiler
//
// Compiler Build ID: CL-36424714
// Cuda compilation tools, release 13.0, V13.0.88
// Based on NVVM 20.0.0
//

.version 9.0
.target sm_100
.address_size 64

	// .globl	_Z6KernelP11DataElement
.extern .func  (.param .b32 func_retval0) vprintf
(
	.param .b64 vprintf_param_0,
	.param .b64 vprintf_param_1
)
;
.global .align 1 .b8 $str[44] = {79, 110, 32, 100, 101, 118, 105, 99, 101, 58, 32, 110, 97, 109, 101, 61, 37, 115, 44, 32, 118, 97, 108, 117, 101, 61, 37, 100, 44, 32, 116, 104, 114, 101, 97, 100, 105, 100, 120, 61, 37, 100, 10};

.visible .entry _Z6KernelP11DataElement(
	.param .u64 .ptr .align 1 _Z6KernelP11DataElement_param_0
)
{
	.local .align 16 .b8 	__local_depot0[16];
	.reg .b64 	%SP;
	.reg .b64 	%SPL;
	.reg .b16 	%rs<2>;
	.reg .b32 	%r<8>;
	.reg .b64 	%rd<12>;

	mov.u64 	%SPL, __local_depot0;
	cvta.local.u64 	%SP, %SPL;
	ld.param.u64 	%rd1, [_Z6KernelP11DataElement_param_0];
	cvta.to.global.u64 	%rd2, %rd1;
	add.u64 	%rd3, %SP, 0;
	add.u64 	%rd4, %SPL, 0;
	ld.global.u64 	%rd5, [%rd2];
	ld.global.u32 	%r1, [%rd2+8];
	mov.u32 	%r2, %tid.x;
	st.local.u64 	[%rd4], %rd5;
	st.local.v2.u32 	[%rd4+8], {%r1, %r2};
	mov.u64 	%rd6, $str;
	cvta.global.u64 	%rd7, %rd6;
	{ // callseq 0, 0
	.param .b64 param0;
	st.param.b64 	[param0], %rd7;
	.param .b64 param1;
	st.param.b64 	[param1], %rd3;
	.param .b32 retval0;
	call.uni (retval0), 
	vprintf, 
	(
	param0, 
	param1
	);
	ld.param.b32 	%r3, [retval0];
	} // callseq 0
	ld.global.u64 	%rd8, [%rd2];
	mov.b16 	%rs1, 100;
	st.u8 	[%rd8], %rs1;
	ld.global.u32 	%r5, [%rd2+8];
	add.s32 	%r6, %r5, 1;
	st.global.u32 	[%rd2+8], %r6;
	ld.global.u64 	%rd9, [%rd2+16];
	mul.wide.u32 	%rd10, %r2, 4;
	add.s64 	%rd11, %rd9, %rd10;
	mov.b32 	%r7, 1109917696;
	st.u32 	[%rd11+12], %r7;
	ret;

}


// ===== COMPILED SASS (sm_100) =====

	.target	sm_100

	.elftype	@"ET_EXEC"


//--------------------- .note.nv.tkinfo           --------------------------
	.section	.note.nv.tkinfo,"",@"SHT_NOTE"
	.sectionflags	@"SHF_NOTE_NV_TKINFO"
	.tkinfo
        /*0018*/ 	.word	0x00000002
        /*0030*/ 	.string	""
        /*0030*/ 	.string	"ptxas"
        /*0030*/ 	.string	"Cuda compilation tools, release 13.0, V13.0.88"
        /*0030*/ 	.string	"Build cuda_13.0.r13.0/compiler.36424714_0"
        /*0030*/ 	.string	"-arch sm_100 -m 64 "



//--------------------- .note.nv.cuinfo           --------------------------
	.section	.note.nv.cuinfo,"",@"SHT_NOTE"
	.sectionflags	@"SHF_NOTE_NV_CUINFO"
        /*0018*/ 	.short	0x0002
        /*001a*/ 	.short	0x0064
        /*001c*/ 	.short	0x0082
	.zero		2


//--------------------- .nv.info                  --------------------------
	.section	.nv.info,"",@"SHT_CUDA_INFO"
	.align	4


	//----- nvinfo : EIATTR_REGCOUNT
	.align		4
        /*0000*/ 	.byte	0x04, 0x2f
        /*0002*/ 	.short	(.L_2 - .L_1)
	.align		4
.L_1:
        /*0004*/ 	.word	index@(_Z6KernelP11DataElement)
        /*0008*/ 	.word	0x00000018


	//----- nvinfo : EIATTR_FRAME_SIZE
	.align		4
.L_2:
        /*000c*/ 	.byte	0x04, 0x11
        /*000e*/ 	.short	(.L_4 - .L_3)
	.align		4
.L_3:
        /*0010*/ 	.word	index@(_Z6KernelP11DataElement)
        /*0014*/ 	.word	0x00000010


	//----- nvinfo : EIATTR_MIN_STACK_SIZE
	.align		4
.L_4:
        /*0018*/ 	.byte	0x04, 0x12
        /*001a*/ 	.short	(.L_6 - .L_5)
	.align		4
.L_5:
        /*001c*/ 	.word	index@(_Z6KernelP11DataElement)
        /*0020*/ 	.word	0x00000010
.L_6:


//--------------------- .nv.compat                --------------------------
	.section	.nv.compat,"",@"SHT_CUDA_COMPAT_INFO"
	.align	4
        /*0000*/ 	.byte	0x02, 0x09, 0x00, 0x00, 0x02, 0x02, 0x01, 0x00, 0x02, 0x05, 0x05, 0x00, 0x03, 0x07, 0x01, 0x01
        /*0010*/ 	.byte	0x02, 0x03, 0x00, 0x00, 0x02, 0x06, 0x01, 0x00, 0x04, 0x0b, 0x08, 0x00, 0x09, 0x00, 0x00, 0x00
        /*0020*/ 	.byte	0x00, 0x00, 0x00, 0x00


//--------------------- .nv.info._Z6KernelP11DataElement --------------------------
	.section	.nv.info._Z6KernelP11DataElement,"",@"SHT_CUDA_INFO"
	.sectionflags	@""
	.align	4


	//----- nvinfo : EIATTR_CUDA_API_VERSION
	.align		4
        /*0000*/ 	.byte	0x04, 0x37
        /*0002*/ 	.short	(.L_8 - .L_7)
.L_7:
        /*0004*/ 	.word	0x00000082


	//----- nvinfo : EIATTR_KPARAM_INFO
	.align		4
.L_8:
        /*0008*/ 	.byte	0x04, 0x17
        /*000a*/ 	.short	(.L_10 - .L_9)
.L_9:
        /*000c*/ 	.word	0x00000000
        /*0010*/ 	.short	0x0000
        /*0012*/ 	.short	0x0000
        /*0014*/ 	.byte	0x00, 0xf5, 0x21, 0x00


	//----- nvinfo : EIATTR_SPARSE_MMA_MASK
	.align		4
.L_10:
        /*0018*/ 	.byte	0x03, 0x50
        /*001a*/ 	.short	0x0000


	//----- nvinfo : EIATTR_MAXREG_COUNT
	.align		4
        /*001c*/ 	.byte	0x03, 0x1b
        /*001e*/ 	.short	0x00ff


	//----- nvinfo : EIATTR_EXTERNS
	.align		4
        /*0020*/ 	.byte	0x04, 0x0f
        /*0022*/ 	.short	(.L_12 - .L_11)


	//   ....[0]....
	.align		4
.L_11:
        /*0024*/ 	.word	index@(vprintf)


	//----- nvinfo : EIATTR_MERCURY_ISA_VERSION
	.align		4
.L_12:
        /*0028*/ 	.byte	0x03, 0x5f
        /*002a*/ 	.short	0x0101


	//----- nvinfo : EIATTR_VRC_CTA_INIT_COUNT
	.align		4
        /*002c*/ 	.byte	0x02, 0x4a
	.zero		1
	.zero		1


	//----- nvinfo : EIATTR_SYSCALL_OFFSETS
	.align		4
        /*0030*/ 	.byte	0x04, 0x46
        /*0032*/ 	.short	(.L_14 - .L_13)


	//   ....[0]....
.L_13:
        /*0034*/ 	.word	0x00000130


	//----- nvinfo : EIATTR_EXIT_INSTR_OFFSETS
	.align		4
.L_14:
        /*0038*/ 	.byte	0x04, 0x1c
        /*003a*/ 	.short	(.L_16 - .L_15)


	//   ....[0]....
.L_15:
        /*003c*/ 	.word	0x000001f0


	//----- nvinfo : EIATTR_CBANK_PARAM_SIZE
	.align		4
.L_16:
        /*0040*/ 	.byte	0x03, 0x19
        /*0042*/ 	.short	0x0008


	//----- nvinfo : EIATTR_PARAM_CBANK
	.align		4
        /*0044*/ 	.byte	0x04, 0x0a
        /*0046*/ 	.short	(.L_18 - .L_17)
	.align		4
.L_17:
        /*0048*/ 	.word	index@(.nv.constant0._Z6KernelP11DataElement)
        /*004c*/ 	.short	0x0380
        /*004e*/ 	.short	0x0008


	//----- nvinfo : EIATTR_SW_WAR
	.align		4
.L_18:
        /*0050*/ 	.byte	0x04, 0x36
        /*0052*/ 	.short	(.L_20 - .L_19)
.L_19:
        /*0054*/ 	.word	0x00000008
.L_20:


//--------------------- .nv.callgraph             --------------------------
	.section	.nv.callgraph,"",@"SHT_CUDA_CALLGRAPH"
	.align	4
	.sectionentsize	8
	.align		4
        /*0000*/ 	.word	0x00000000
	.align		4
        /*0004*/ 	.word	0xffffffff
	.align		4
        /*0008*/ 	.word	index@(_Z6KernelP11DataElement)
	.align		4
        /*000c*/ 	.word	index@(vprintf)
	.align		4
        /*0010*/ 	.word	0x00000000
	.align		4
        /*0014*/ 	.word	0xfffffffe
	.align		4
        /*0018*/ 	.word	0x00000000
	.align		4
        /*001c*/ 	.word	0xfffffffd
	.align		4
        /*0020*/ 	.word	0x00000000
	.align		4
        /*0024*/ 	.word	0xfffffffc


//--------------------- .nv.constant4             --------------------------
	.section	.nv.constant4,"a",@progbits
	.align	8
	.align		8
.nv.constant4:
        /*0000*/ 	.dword	vprintf
	.align		8
        /*0008*/ 	.dword	$str


//--------------------- .text._Z6KernelP11DataElement --------------------------
	.section	.text._Z6KernelP11DataElement,"ax",@progbits
	.align	128
        .global         _Z6KernelP11DataElement
        .type           _Z6KernelP11DataElement,@function
        .size           _Z6KernelP11DataElement,(.L_x_2 - _Z6KernelP11DataElement)
        .other          _Z6KernelP11DataElement,@"STO_CUDA_ENTRY STV_DEFAULT"
_Z6KernelP11DataElement:
.text._Z6KernelP11DataElement:
[----:B------:R-:W0:Y:S08]  /*0000*/  LDC R1, c[0x0][0x37c] ;  /* 0x0000df00ff017b82 */ /* 0x000e300000000800 */
[----:B------:R-:W1:Y:S01]  /*0010*/  LDC.64 R2, c[0x0][0x380] ;  /* 0x0000e000ff027b82 */ /* 0x000e620000000a00 */
[----:B------:R-:W1:Y:S01]  /*0020*/  LDCU.64 UR36, c[0x0][0x358] ;  /* 0x00006b00ff2477ac */ /* 0x000e620008000a00 */
[----:B------:R-:W2:Y:S01]  /*0030*/  S2R R17, SR_TID.X ;  /* 0x0000000000117919 */ /* 0x000ea20000002100 */
[----:B0-----:R-:W-:Y:S01]  /*0040*/  VIADD R1, R1, 0xfffffff0 ;  /* 0xfffffff001017836 */ /* 0x001fe20000000000 */
[----:B------:R-:W0:Y:S01]  /*0050*/  LDCU UR4, c[0x0][0x2f8] ;  /* 0x00005f00ff0477ac */ /* 0x000e220008000800 */
[----:B------:R-:W3:Y:S01]  /*0060*/  LDCU.64 UR6, c[0x4][0x8] ;  /* 0x01000100ff0677ac */ /* 0x000ee20008000a00 */
[----:B-1----:R-:W4:Y:S04]  /*0070*/  LDG.E.64 R8, desc[UR36][R2.64] ;  /* 0x0000002402087981 */ /* 0x002f28000c1e1b00 */
[----:B------:R-:W2:Y:S01]  /*0080*/  LDG.E R16, desc[UR36][R2.64+0x8] ;  /* 0x0000082402107981 */ /* 0x000ea2000c1e1900 */
[----:B------:R-:W-:Y:S01]  /*0090*/  MOV R0, 0x0 ;  /* 0x0000000000007802 */ /* 0x000fe20000000f00 */
[----:B------:R-:W1:Y:S01]  /*00a0*/  LDCU UR5, c[0x0][0x2fc] ;  /* 0x00005f80ff0577ac */ /* 0x000e620008000800 */
[----:B0-----:R-:W-:Y:S01]  /*00b0*/  IADD3 R6, P0, PT, R1, UR4, RZ ;  /* 0x0000000401067c10 */ /* 0x001fe2000ff1e0ff */
[----:B---3--:R-:W-:Y:S01]  /*00c0*/  IMAD.U32 R5, RZ, RZ, UR7 ;  /* 0x00000007ff057e24 */ /* 0x008fe2000f8e00ff */
[----:B------:R0:W3:Y:S01]  /*00d0*/  LDC.64 R10, c[0x4][R0] ;  /* 0x01000000000a7b82 */ /* 0x0000e20000000a00 */
[----:B------:R-:W-:-:S02]  /*00e0*/  MOV R4, UR6 ;  /* 0x0000000600047c02 */ /* 0x000fc40008000f00 */
[----:B-1----:R-:W-:Y:S01]  /*00f0*/  IADD3.X R7, PT, PT, RZ, UR5, RZ, P0, !PT ;  /* 0x00000005ff077c10 */ /* 0x002fe200087fe4ff */
[----:B----4-:R0:W-:Y:S04]  /*0100*/  STL.64 [R1], R8 ;  /* 0x0000000801007387 */ /* 0x0101e80000100a00 */
[----:B--23--:R0:W-:Y:S03]  /*0110*/  STL.64 [R1+0x8], R16 ;  /* 0x0000081001007387 */ /* 0x00c1e60000100a00 */
[----:B------:R-:W-:-:S07]  /*0120*/  LEPC R20, `(.L_x_0) ;  /* 0x000000001014794e */ /* 0x000fce0000000000 */
[----:B0-----:R-:W-:Y:S05]  /*0130*/  CALL.ABS.NOINC R10 ;  /* 0x000000000a007343 */ /* 0x001fea0003c00000 */
.L_x_0:
[----:B------:R-:W0:Y:S02]  /*0140*/  LDC.64 R6, c[0x0][0x380] ;  /* 0x0000e000ff067b82 */ /* 0x000e240000000a00 */
[----:B0-----:R-:W2:Y:S01]  /*0150*/  LDG.E.64 R2, desc[UR36][R6.64] ;  /* 0x0000002406027981 */ /* 0x001ea2000c1e1b00 */
[----:B------:R-:W-:-:S05]  /*0160*/  IMAD.MOV.U32 R5, RZ, RZ, 0x64 ;  /* 0x00000064ff057424 */ /* 0x000fca00078e00ff */
[----:B--2---:R0:W-:Y:S04]  /*0170*/  ST.E.U8 desc[UR36][R2.64], R5 ;  /* 0x0000000502007985 */ /* 0x0041e8000c101124 */
[----:B------:R-:W2:Y:S04]  /*0180*/  LDG.E R0, desc[UR36][R6.64+0x8] ;  /* 0x0000082406007981 */ /* 0x000ea8000c1e1900 */
[----:B0-----:R-:W3:Y:S01]  /*0190*/  LDG.E.64 R4, desc[UR36][R6.64+0x10] ;  /* 0x0000102406047981 */ /* 0x001ee2000c1e1b00 */
[----:B------:R-:W-:Y:S02]  /*01a0*/  HFMA2 R11, -RZ, RZ, 3.078125, 0 ;  /* 0x42280000ff0b7431 */ /* 0x000fe400000001ff */
[----:B--2---:R-:W-:-:S05]  /*01b0*/  VIADD R9, R0, 0x1 ;  /* 0x0000000100097836 */ /* 0x004fca0000000000 */
[----:B------:R-:W-:Y:S01]  /*01c0*/  STG.E desc[UR36][R6.64+0x8], R9 ;  /* 0x0000080906007986 */ /* 0x000fe2000c101924 */
[----:B---3--:R-:W-:-:S05]  /*01d0*/  IMAD.WIDE.U32 R4, R17, 0x4, R4 ;  /* 0x0000000411047825 */ /* 0x008fca00078e0004 */
[----:B------:R-:W-:Y:S01]  /*01e0*/  ST.E desc[UR36][R4.64+0xc], R11 ;  /* 0x00000c0b04007985 */ /* 0x000fe2000c101924 */
[----:B------:R-:W-:Y:S05]  /*01f0*/  EXIT ;  /* 0x000000000000794d */ /* 0x000fea0003800000 */
.L_x_1:
[----:B------:R-:W-:-:S00]  /*0200*/  BRA `(.L_x_1) ;  /* 0xfffffffc00fc7947 */ /* 0x000fc0000383ffff */
[----:B------:R-:W-:-:S00]  /*0210*/  NOP ;  /* 0x0000000000007918 */ /* 0x000fc00000000000 */
        /* <DEDUP_REMOVED lines=14> */
.L_x_2:


//--------------------- .nv.global.init           --------------------------
	.section	.nv.global.init,"aw",@progbits
.nv.global.init:
	.type		$str,@object
	.size		$str,(.L_0 - $str)
$str:
        /*0000*/ 	.byte	0x4f, 0x6e, 0x20, 0x64, 0x65, 0x76, 0x69, 0x63, 0x65, 0x3a, 0x20, 0x6e, 0x61, 0x6d, 0x65, 0x3d
        /*0010*/ 	.byte	0x25, 0x73, 0x2c, 0x20, 0x76, 0x61, 0x6c, 0x75, 0x65, 0x3d, 0x25, 0x64, 0x2c, 0x20, 0x74, 0x68
        /*0020*/ 	.byte	0x72, 0x65, 0x61, 0x64, 0x69, 0x64, 0x78, 0x3d, 0x25, 0x64, 0x0a, 0x00
.L_0:


//--------------------- .nv.shared.reserved.0     --------------------------
	.section	.nv.shared.reserved.0,"aw",@nobits
	.weak		__nv_reservedSMEM_offset_0_alias
	.size		__nv_reservedSMEM_offset_0_alias, 0, 64
	.other		__nv_reservedSMEM_offset_0_alias,@"STO_CUDA_RESERVED_SHARED STV_DEFAULT"
__nv_reservedSMEM_offset_0_alias:
	.zero		0
	.zero		64


//--------------------- .nv.constant0._Z6KernelP11DataElement --------------------------
	.section	.nv.constant0._Z6KernelP11DataElement,"a",@progbits
	.sectionflags	@""
	.align	4
.nv.constant0._Z6KernelP11DataElement:
	.zero		904


//--------------------- SYMBOLS --------------------------

	.type		.nv.reservedSmem.offset0,@object
	.size		.nv.reservedSmem.offset0,0x4
	.type		vprintf,@function
